//
// Generated by NVIDIA NVVM Compiler
//
// Compiler Build ID: CL-36424714
// Cuda compilation tools, release 13.0, V13.0.88
// Based on NVVM 20.0.0
//

.version 9.0
.target sm_100
.address_size 64

	// .globl	_Z3atbPKdS0_Pdiii

.visible .entry _Z3atbPKdS0_Pdiii(
	.param .u64 .ptr .align 1 _Z3atbPKdS0_Pdiii_param_0,
	.param .u64 .ptr .align 1 _Z3atbPKdS0_Pdiii_param_1,
	.param .u64 .ptr .align 1 _Z3atbPKdS0_Pdiii_param_2,
	.param .u32 _Z3atbPKdS0_Pdiii_param_3,
	.param .u32 _Z3atbPKdS0_Pdiii_param_4,
	.param .u32 _Z3atbPKdS0_Pdiii_param_5
)
{
	.reg .pred 	%p<13>;
	.reg .b32 	%r<41>;
	.reg .b64 	%rd<54>;
	.reg .b64 	%fd<68>;

	ld.param.u64 	%rd4, [_Z3atbPKdS0_Pdiii_param_0];
	ld.param.u64 	%rd5, [_Z3atbPKdS0_Pdiii_param_1];
	ld.param.u32 	%r20, [_Z3atbPKdS0_Pdiii_param_3];
	ld.param.u32 	%r21, [_Z3atbPKdS0_Pdiii_param_4];
	ld.param.u32 	%r22, [_Z3atbPKdS0_Pdiii_param_5];
	cvta.to.global.u64 	%rd1, %rd5;
	cvta.to.global.u64 	%rd2, %rd4;
	mov.u32 	%r1, %ctaid.y;
	mov.u32 	%r23, %ctaid.x;
	mov.u32 	%r24, %ntid.x;
	mov.u32 	%r25, %tid.x;
	mad.lo.s32 	%r2, %r23, %r24, %r25;
	setp.ge.s32 	%p1, %r1, %r20;
	setp.ge.s32 	%p2, %r2, %r21;
	or.pred  	%p3, %p1, %p2;
	@%p3 bra 	$L__BB0_14;
	setp.lt.s32 	%p4, %r22, 1;
	mov.f64 	%fd67, 0d0000000000000000;
	@%p4 bra 	$L__BB0_13;
	and.b32  	%r3, %r22, 7;
	setp.lt.u32 	%p5, %r22, 8;
	mov.f64 	%fd67, 0d0000000000000000;
	mov.b32 	%r39, 0;
	@%p5 bra 	$L__BB0_5;
	and.b32  	%r39, %r22, 2147483640;
	neg.s32 	%r37, %r39;
	shl.b32 	%r6, %r21, 3;
	shl.b32 	%r7, %r20, 3;
	mov.f64 	%fd67, 0d0000000000000000;
	mul.wide.s32 	%rd10, %r20, 8;
	mul.wide.s32 	%rd12, %r21, 8;
	mov.u32 	%r35, %r1;
	mov.u32 	%r36, %r2;
$L__BB0_4:
	.pragma "nounroll";
	mul.wide.s32 	%rd6, %r35, 8;
	add.s64 	%rd7, %rd2, %rd6;
	ld.global.f64 	%fd17, [%rd7];
	mul.wide.s32 	%rd8, %r36, 8;
	add.s64 	%rd9, %rd1, %rd8;
	ld.global.f64 	%fd18, [%rd9];
	fma.rn.f64 	%fd19, %fd17, %fd18, %fd67;
	add.s64 	%rd11, %rd7, %rd10;
	ld.global.f64 	%fd20, [%rd11];
	add.s64 	%rd13, %rd9, %rd12;
	ld.global.f64 	%fd21, [%rd13];
	fma.rn.f64 	%fd22, %fd20, %fd21, %fd19;
	add.s64 	%rd14, %rd11, %rd10;
	ld.global.f64 	%fd23, [%rd14];
	add.s64 	%rd15, %rd13, %rd12;
	ld.global.f64 	%fd24, [%rd15];
	fma.rn.f64 	%fd25, %fd23, %fd24, %fd22;
	add.s64 	%rd16, %rd14, %rd10;
	ld.global.f64 	%fd26, [%rd16];
	add.s64 	%rd17, %rd15, %rd12;
	ld.global.f64 	%fd27, [%rd17];
	fma.rn.f64 	%fd28, %fd26, %fd27, %fd25;
	add.s64 	%rd18, %rd16, %rd10;
	ld.global.f64 	%fd29, [%rd18];
	add.s64 	%rd19, %rd17, %rd12;
	ld.global.f64 	%fd30, [%rd19];
	fma.rn.f64 	%fd31, %fd29, %fd30, %fd28;
	add.s64 	%rd20, %rd18, %rd10;
	ld.global.f64 	%fd32, [%rd20];
	add.s64 	%rd21, %rd19, %rd12;
	ld.global.f64 	%fd33, [%rd21];
	fma.rn.f64 	%fd34, %fd32, %fd33, %fd31;
	add.s64 	%rd22, %rd20, %rd10;
	ld.global.f64 	%fd35, [%rd22];
	add.s64 	%rd23, %rd21, %rd12;
	ld.global.f64 	%fd36, [%rd23];
	fma.rn.f64 	%fd37, %fd35, %fd36, %fd34;
	add.s64 	%rd24, %rd22, %rd10;
	ld.global.f64 	%fd38, [%rd24];
	add.s64 	%rd25, %rd23, %rd12;
	ld.global.f64 	%fd39, [%rd25];
	fma.rn.f64 	%fd67, %fd38, %fd39, %fd37;
	add.s32 	%r37, %r37, 8;
	add.s32 	%r36, %r36, %r6;
	add.s32 	%r35, %r35, %r7;
	setp.ne.s32 	%p6, %r37, 0;
	@%p6 bra 	$L__BB0_4;
$L__BB0_5:
	setp.eq.s32 	%p7, %r3, 0;
	@%p7 bra 	$L__BB0_13;
	and.b32  	%r15, %r22, 3;
	setp.lt.u32 	%p8, %r3, 4;
	@%p8 bra 	$L__BB0_8;
	mad.lo.s32 	%r27, %r39, %r20, %r1;
	mul.wide.s32 	%rd26, %r27, 8;
	add.s64 	%rd27, %rd2, %rd26;
	ld.global.f64 	%fd41, [%rd27];
	mad.lo.s32 	%r28, %r39, %r21, %r2;
	mul.wide.s32 	%rd28, %r28, 8;
	add.s64 	%rd29, %rd1, %rd28;
	ld.global.f64 	%fd42, [%rd29];
	fma.rn.f64 	%fd43, %fd41, %fd42, %fd67;
	mul.wide.s32 	%rd30, %r20, 8;
	add.s64 	%rd31, %rd27, %rd30;
	ld.global.f64 	%fd44, [%rd31];
	mul.wide.s32 	%rd32, %r21, 8;
	add.s64 	%rd33, %rd29, %rd32;
	ld.global.f64 	%fd45, [%rd33];
	fma.rn.f64 	%fd46, %fd44, %fd45, %fd43;
	add.s64 	%rd34, %rd31, %rd30;
	ld.global.f64 	%fd47, [%rd34];
	add.s64 	%rd35, %rd33, %rd32;
	ld.global.f64 	%fd48, [%rd35];
	fma.rn.f64 	%fd49, %fd47, %fd48, %fd46;
	add.s64 	%rd36, %rd34, %rd30;
	ld.global.f64 	%fd50, [%rd36];
	add.s64 	%rd37, %rd35, %rd32;
	ld.global.f64 	%fd51, [%rd37];
	fma.rn.f64 	%fd67, %fd50, %fd51, %fd49;
	add.s32 	%r39, %r39, 4;
$L__BB0_8:
	setp.eq.s32 	%p9, %r15, 0;
	@%p9 bra 	$L__BB0_13;
	setp.eq.s32 	%p10, %r15, 1;
	@%p10 bra 	$L__BB0_11;
	mad.lo.s32 	%r29, %r39, %r20, %r1;
	mul.wide.s32 	%rd38, %r29, 8;
	add.s64 	%rd39, %rd2, %rd38;
	ld.global.f64 	%fd53, [%rd39];
	mad.lo.s32 	%r30, %r39, %r21, %r2;
	mul.wide.s32 	%rd40, %r30, 8;
	add.s64 	%rd41, %rd1, %rd40;
	ld.global.f64 	%fd54, [%rd41];
	fma.rn.f64 	%fd55, %fd53, %fd54, %fd67;
	mul.wide.s32 	%rd42, %r20, 8;
	add.s64 	%rd43, %rd39, %rd42;
	ld.global.f64 	%fd56, [%rd43];
	mul.wide.s32 	%rd44, %r21, 8;
	add.s64 	%rd45, %rd41, %rd44;
	ld.global.f64 	%fd57, [%rd45];
	fma.rn.f64 	%fd67, %fd56, %fd57, %fd55;
	add.s32 	%r39, %r39, 2;
$L__BB0_11:
	and.b32  	%r31, %r22, 1;
	setp.eq.b32 	%p11, %r31, 1;
	not.pred 	%p12, %p11;
	@%p12 bra 	$L__BB0_13;
	mad.lo.s32 	%r32, %r39, %r20, %r1;
	mul.wide.s32 	%rd46, %r32, 8;
	add.s64 	%rd47, %rd2, %rd46;
	ld.global.f64 	%fd58, [%rd47];
	mad.lo.s32 	%r33, %r39, %r21, %r2;
	mul.wide.s32 	%rd48, %r33, 8;
	add.s64 	%rd49, %rd1, %rd48;
	ld.global.f64 	%fd59, [%rd49];
	fma.rn.f64 	%fd67, %fd58, %fd59, %fd67;
$L__BB0_13:
	ld.param.u64 	%rd53, [_Z3atbPKdS0_Pdiii_param_2];
	mad.lo.s32 	%r34, %r21, %r1, %r2;
	cvta.to.global.u64 	%rd50, %rd53;
	mul.wide.s32 	%rd51, %r34, 8;
	add.s64 	%rd52, %rd50, %rd51;
	st.global.f64 	[%rd52], %fd67;
$L__BB0_14:
	ret;

}


// ===== COMPILED SASS (sm_100) =====

	.target	sm_100

	.elftype	@"ET_EXEC"


//--------------------- .note.nv.tkinfo           --------------------------
	.section	.note.nv.tkinfo,"",@"SHT_NOTE"
	.sectionflags	@"SHF_NOTE_NV_TKINFO"
	.tkinfo
        /*0018*/ 	.word	0x00000002
        /*0030*/ 	.string	""
        /*0030*/ 	.string	"ptxas"
        /*0030*/ 	.string	"Cuda compilation tools, release 13.0, V13.0.88"
        /*0030*/ 	.string	"Build cuda_13.0.r13.0/compiler.36424714_0"
        /*0030*/ 	.string	"-arch sm_100 -m 64 "



//--------------------- .note.nv.cuinfo           --------------------------
	.section	.note.nv.cuinfo,"",@"SHT_NOTE"
	.sectionflags	@"SHF_NOTE_NV_CUINFO"
        /*0018*/ 	.short	0x0002
        /*001a*/ 	.short	0x0064
        /*001c*/ 	.short	0x0082
	.zero		2


//--------------------- .nv.info                  --------------------------
	.section	.nv.info,"",@"SHT_CUDA_INFO"
	.align	4


	//----- nvinfo : EIATTR_REGCOUNT
	.align		4
        /*0000*/ 	.byte	0x04, 0x2f
        /*0002*/ 	.short	(.L_1 - .L_0)
	.align		4
.L_0:
        /*0004*/ 	.word	index@(_Z3atbPKdS0_Pdiii)
        /*0008*/ 	.word	0x00000020


	//----- nvinfo : EIATTR_FRAME_SIZE
	.align		4
.L_1:
        /*000c*/ 	.byte	0x04, 0x11
        /*000e*/ 	.short	(.L_3 - .L_2)
	.align		4
.L_2:
        /*0010*/ 	.word	index@(_Z3atbPKdS0_Pdiii)
        /*0014*/ 	.word	0x00000000


	//----- nvinfo : EIATTR_MIN_STACK_SIZE
	.align		4
.L_3:
        /*0018*/ 	.byte	0x04, 0x12
        /*001a*/ 	.short	(.L_5 - .L_4)
	.align		4
.L_4:
        /*001c*/ 	.word	index@(_Z3atbPKdS0_Pdiii)
        /*0020*/ 	.word	0x00000000
.L_5:


//--------------------- .nv.compat                --------------------------
	.section	.nv.compat,"",@"SHT_CUDA_COMPAT_INFO"
	.align	4
        /*0000*/ 	.byte	0x02, 0x09, 0x00, 0x00, 0x02, 0x02, 0x01, 0x00, 0x02, 0x05, 0x05, 0x00, 0x03, 0x07, 0x01, 0x01
        /*0010*/ 	.byte	0x02, 0x03, 0x00, 0x00, 0x02, 0x06, 0x01, 0x00, 0x04, 0x0b, 0x08, 0x00, 0x01, 0x00, 0x00, 0x00
        /*0020*/ 	.byte	0x00, 0x00, 0x00, 0x00


//--------------------- .nv.info._Z3atbPKdS0_Pdiii --------------------------
	.section	.nv.info._Z3atbPKdS0_Pdiii,"",@"SHT_CUDA_INFO"
	.sectionflags	@""
	.align	4


	//----- nvinfo : EIATTR_CUDA_API_VERSION
	.align		4
        /*0000*/ 	.byte	0x04, 0x37
        /*0002*/ 	.short	(.L_7 - .L_6)
.L_6:
        /*0004*/ 	.word	0x00000082


	//----- nvinfo : EIATTR_KPARAM_INFO
	.align		4
.L_7:
        /*0008*/ 	.byte	0x04, 0x17
        /*000a*/ 	.short	(.L_9 - .L_8)
.L_8:
        /*000c*/ 	.word	0x00000000
        /*0010*/ 	.short	0x0005
        /*0012*/ 	.short	0x0020
        /*0014*/ 	.byte	0x00, 0xf0, 0x11, 0x00


	//----- nvinfo : EIATTR_KPARAM_INFO
	.align		4
.L_9:
        /*0018*/ 	.byte	0x04, 0x17
        /*001a*/ 	.short	(.L_11 - .L_10)
.L_10:
        /*001c*/ 	.word	0x00000000
        /*0020*/ 	.short	0x0004
        /*0022*/ 	.short	0x001c
        /*0024*/ 	.byte	0x00, 0xf0, 0x11, 0x00


	//----- nvinfo : EIATTR_KPARAM_INFO
	.align		4
.L_11:
        /*0028*/ 	.byte	0x04, 0x17
        /*002a*/ 	.short	(.L_13 - .L_12)
.L_12:
        /*002c*/ 	.word	0x00000000
        /*0030*/ 	.short	0x0003
        /*0032*/ 	.short	0x0018
        /*0034*/ 	.byte	0x00, 0xf0, 0x11, 0x00


	//----- nvinfo : EIATTR_KPARAM_INFO
	.align		4
.L_13:
        /*0038*/ 	.byte	0x04, 0x17
        /*003a*/ 	.short	(.L_15 - .L_14)
.L_14:
        /*003c*/ 	.word	0x00000000
        /*0040*/ 	.short	0x0002
        /*0042*/ 	.short	0x0010
        /*0044*/ 	.byte	0x00, 0xf5, 0x21, 0x00


	//----- nvinfo : EIATTR_KPARAM_INFO
	.align		4
.L_15:
        /*0048*/ 	.byte	0x04, 0x17
        /*004a*/ 	.short	(.L_17 - .L_16)
.L_16:
        /*004c*/ 	.word	0x00000000
        /*0050*/ 	.short	0x0001
        /*0052*/ 	.short	0x0008
        /*0054*/ 	.byte	0x00, 0xf5, 0x21, 0x00


	//----- nvinfo : EIATTR_KPARAM_INFO
	.align		4
.L_17:
        /*0058*/ 	.byte	0x04, 0x17
        /*005a*/ 	.short	(.L_19 - .L_18)
.L_18:
        /*005c*/ 	.word	0x00000000
        /*0060*/ 	.short	0x0000
        /*0062*/ 	.short	0x0000
        /*0064*/ 	.byte	0x00, 0xf5, 0x21, 0x00


	//----- nvinfo : EIATTR_SPARSE_MMA_MASK
	.align		4
.L_19:
        /*0068*/ 	.byte	0x03, 0x50
        /*006a*/ 	.short	0x0000


	//----- nvinfo : EIATTR_MAXREG_COUNT
	.align		4
        /*006c*/ 	.byte	0x03, 0x1b
        /*006e*/ 	.short	0x00ff


	//----- nvinfo : EIATTR_MERCURY_ISA_VERSION
	.align		4
        /*0070*/ 	.byte	0x03, 0x5f
        /*0072*/ 	.short	0x0101


	//----- nvinfo : EIATTR_VRC_CTA_INIT_COUNT
	.align		4
        /*0074*/ 	.byte	0x02, 0x4a
	.zero		1
	.zero		1


	//----- nvinfo : EIATTR_EXIT_INSTR_OFFSETS
	.align		4
        /*0078*/ 	.byte	0x04, 0x1c
        /*007a*/ 	.short	(.L_21 - .L_20)


	//   ....[0]....
.L_20:
        /*007c*/ 	.word	0x00000090


	//   ....[1]....
        /*0080*/ 	.word	0x00000870


	//----- nvinfo : EIATTR_CBANK_PARAM_SIZE
	.align		4
.L_21:
        /*0084*/ 	.byte	0x03, 0x19
        /*0086*/ 	.short	0x0024


	//----- nvinfo : EIATTR_PARAM_CBANK
	.align		4
        /*0088*/ 	.byte	0x04, 0x0a
        /*008a*/ 	.short	(.L_23 - .L_22)
	.align		4
.L_22:
        /*008c*/ 	.word	index@(.nv.constant0._Z3atbPKdS0_Pdiii)
        /*0090*/ 	.short	0x0380
        /*0092*/ 	.short	0x0024


	//----- nvinfo : EIATTR_SW_WAR
	.align		4
.L_23:
        /*0094*/ 	.byte	0x04, 0x36
        /*0096*/ 	.short	(.L_25 - .L_24)
.L_24:
        /*0098*/ 	.word	0x00000008
.L_25:


//--------------------- .nv.callgraph             --------------------------
	.section	.nv.callgraph,"",@"SHT_CUDA_CALLGRAPH"
	.align	4
	.sectionentsize	8
	.align		4
        /*0000*/ 	.word	0x00000000
	.align		4
        /*0004*/ 	.word	0xffffffff
	.align		4
        /*0008*/ 	.word	0x00000000
	.align		4
        /*000c*/ 	.word	0xfffffffe
	.align		4
        /*0010*/ 	.word	0x00000000
	.align		4
        /*0014*/ 	.word	0xfffffffd
	.align		4
        /*0018*/ 	.word	0x00000000
	.align		4
        /*001c*/ 	.word	0xfffffffc


//--------------------- .text._Z3atbPKdS0_Pdiii   --------------------------
	.section	.text._Z3atbPKdS0_Pdiii,"ax",@progbits
	.align	128
        .global         _Z3atbPKdS0_Pdiii
        .type           _Z3atbPKdS0_Pdiii,@function
        .size           _Z3atbPKdS0_Pdiii,(.L_x_5 - _Z3atbPKdS0_Pdiii)
        .other          _Z3atbPKdS0_Pdiii,@"STO_CUDA_ENTRY STV_DEFAULT"
_Z3atbPKdS0_Pdiii:
.text._Z3atbPKdS0_Pdiii:
[----:B------:R-:W-:Y:S01]  /*0000*/  LDC R1, c[0x0][0x37c] ;  /* 0x0000df00ff017b82 */ /* 0x000fe20000000800 */
[----:B------:R-:W0:Y:S07]  /*0010*/  S2R R3, SR_TID.X ;  /* 0x0000000000037919 */ /* 0x000e2e0000002100 */
[----:B------:R-:W0:Y:S08]  /*0020*/  S2UR UR5, SR_CTAID.X ;  /* 0x00000000000579c3 */ /* 0x000e300000002500 */
[----:B------:R-:W0:Y:S08]  /*0030*/  LDC R0, c[0x0][0x360] ;  /* 0x0000d800ff007b82 */ /* 0x000e300000000800 */
[----:B------:R-:W1:Y:S08]  /*0040*/  LDC.64 R8, c[0x0][0x398] ;  /* 0x0000e600ff087b82 */ /* 0x000e700000000a00 */
[----:B------:R-:W2:Y:S01]  /*0050*/  S2UR UR4, SR_CTAID.Y ;  /* 0x00000000000479c3 */ /* 0x000ea20000002600 */
[----:B0-----:R-:W-:-:S05]  /*0060*/  IMAD R0, R0, UR5, R3 ;  /* 0x0000000500007c24 */ /* 0x001fca000f8e0203 */
[----:B-1----:R-:W-:-:S04]  /*0070*/  ISETP.GE.AND P0, PT, R0, R9, PT ;  /* 0x000000090000720c */ /* 0x002fc80003f06270 */
[----:B--2---:R-:W-:-:S13]  /*0080*/  ISETP.LE.OR P0, PT, R8, UR4, P0 ;  /* 0x0000000408007c0c */ /* 0x004fda0008703670 */
[----:B------:R-:W-:Y:S05]  /*0090*/  @P0 EXIT ;  /* 0x000000000000094d */ /* 0x000fea0003800000 */
[----:B------:R-:W0:Y:S01]  /*00a0*/  LDC R2, c[0x0][0x3a0] ;  /* 0x0000e800ff027b82 */ /* 0x000e220000000800 */
[----:B------:R-:W1:Y:S01]  /*00b0*/  LDCU.64 UR6, c[0x0][0x358] ;  /* 0x00006b00ff0677ac */ /* 0x000e620008000a00 */
[----:B------:R-:W-:Y:S02]  /*00c0*/  CS2R R18, SRZ ;  /* 0x0000000000127805 */ /* 0x000fe4000001ff00 */
[----:B0-----:R-:W-:-:S13]  /*00d0*/  ISETP.GE.AND P0, PT, R2, 0x1, PT ;  /* 0x000000010200780c */ /* 0x001fda0003f06270 */
[----:B-1----:R-:W-:Y:S05]  /*00e0*/  @!P0 BRA `(.L_x_0) ;  /* 0x0000000400d08947 */ /* 0x002fea0003800000 */
[C---:B------:R-:W-:Y:S01]  /*00f0*/  ISETP.GE.U32.AND P1, PT, R2.reuse, 0x8, PT ;  /* 0x000000080200780c */ /* 0x040fe20003f26070 */
[----:B------:R-:W-:Y:S01]  /*0100*/  HFMA2 R5, -RZ, RZ, 0, 0 ;  /* 0x00000000ff057431 */ /* 0x000fe200000001ff */
[----:B------:R-:W-:Y:S02]  /*0110*/  LOP3.LUT R4, R2, 0x7, RZ, 0xc0, !PT ;  /* 0x0000000702047812 */ /* 0x000fe400078ec0ff */
[----:B------:R-:W-:Y:S02]  /*0120*/  CS2R R18, SRZ ;  /* 0x0000000000127805 */ /* 0x000fe4000001ff00 */
[----:B------:R-:W-:-:S07]  /*0130*/  ISETP.NE.AND P0, PT, R4, RZ, PT ;  /* 0x000000ff0400720c */ /* 0x000fce0003f05270 */
[----:B------:R-:W-:Y:S06]  /*0140*/  @!P1 BRA `(.L_x_1) ;  /* 0x0000000000d09947 */ /* 0x000fec0003800000 */
[----:B------:R-:W-:Y:S02]  /*0150*/  LOP3.LUT R5, R2, 0x7ffffff8, RZ, 0xc0, !PT ;  /* 0x7ffffff802057812 */ /* 0x000fe400078ec0ff */
[----:B------:R-:W-:Y:S02]  /*0160*/  CS2R R18, SRZ ;  /* 0x0000000000127805 */ /* 0x000fe4000001ff00 */
[----:B------:R-:W-:Y:S02]  /*0170*/  MOV R3, UR4 ;  /* 0x0000000400037c02 */ /* 0x000fe40008000f00 */
[----:B------:R-:W-:Y:S02]  /*0180*/  MOV R6, R0 ;  /* 0x0000000000067202 */ /* 0x000fe40000000f00 */
[----:B------:R-:W-:-:S07]  /*0190*/  IADD3 R7, PT, PT, -R5, RZ, RZ ;  /* 0x000000ff05077210 */ /* 0x000fce0007ffe1ff */
.L_x_2:
[----:B------:R-:W0:Y:S08]  /*01a0*/  LDC.64 R22, c[0x0][0x380] ;  /* 0x0000e000ff167b82 */ /* 0x000e300000000a00 */
[----:B------:R-:W1:Y:S01]  /*01b0*/  LDC.64 R24, c[0x0][0x388] ;  /* 0x0000e200ff187b82 */ /* 0x000e620000000a00 */
[----:B0-----:R-:W-:-:S05]  /*01c0*/  IMAD.WIDE R22, R3, 0x8, R22 ;  /* 0x0000000803167825 */ /* 0x001fca00078e0216 */
[----:B------:R-:W2:Y:S01]  /*01d0*/  LDG.E.64 R16, desc[UR6][R22.64] ;  /* 0x0000000616107981 */ /* 0x000ea2000c1e1b00 */
[----:B-1----:R-:W-:-:S05]  /*01e0*/  IMAD.WIDE R24, R6, 0x8, R24 ;  /* 0x0000000806187825 */ /* 0x002fca00078e0218 */
[----:B------:R-:W2:Y:S01]  /*01f0*/  LDG.E.64 R10, desc[UR6][R24.64] ;  /* 0x00000006180a7981 */ /* 0x000ea2000c1e1b00 */
[----:B------:R-:W-:-:S04]  /*0200*/  IMAD.WIDE R28, R8, 0x8, R22 ;  /* 0x00000008081c7825 */ /* 0x000fc800078e0216 */
[C---:B------:R-:W-:Y:S01]  /*0210*/  IMAD.WIDE R20, R9.reuse, 0x8, R24 ;  /* 0x0000000809147825 */ /* 0x040fe200078e0218 */
[----:B------:R0:W3:Y:S04]  /*0220*/  LDG.E.64 R14, desc[UR6][R28.64] ;  /* 0x000000061c0e7981 */ /* 0x0000e8000c1e1b00 */
[----:B------:R-:W3:Y:S01]  /*0230*/  LDG.E.64 R12, desc[UR6][R20.64] ;  /* 0x00000006140c7981 */ /* 0x000ee2000c1e1b00 */
[----:B------:R-:W-:-:S04]  /*0240*/  IMAD.WIDE R26, R9, 0x8, R20 ;  /* 0x00000008091a7825 */ /* 0x000fc800078e0214 */
[----:B0-----:R-:W-:Y:S01]  /*0250*/  IMAD.WIDE R28, R8, 0x8, R28 ;  /* 0x00000008081c7825 */ /* 0x001fe200078e021c */
[----:B--2---:R-:W-:-:S04]  /*0260*/  DFMA R16, R16, R10, R18 ;  /* 0x0000000a1010722b */ /* 0x004fc80000000012 */
[----:B------:R-:W2:Y:S04]  /*0270*/  LDG.E.64 R10, desc[UR6][R28.64] ;  /* 0x000000061c0a7981 */ /* 0x000ea8000c1e1b00 */
[----:B------:R-:W2:Y:S01]  /*0280*/  LDG.E.64 R18, desc[UR6][R26.64] ;  /* 0x000000061a127981 */ /* 0x000ea2000c1e1b00 */
[----:B------:R-:W-:-:S04]  /*0290*/  IMAD.WIDE R22, R8, 0x8, R28 ;  /* 0x0000000808167825 */ /* 0x000fc800078e021c */
[C---:B------:R-:W-:Y:S01]  /*02a0*/  IMAD.WIDE R24, R9.reuse, 0x8, R26 ;  /* 0x0000000809187825 */ /* 0x040fe200078e021a */
[----:B---3--:R-:W-:Y:S01]  /*02b0*/  DFMA R12, R14, R12, R16 ;  /* 0x0000000c0e0c722b */ /* 0x008fe20000000010 */
        /* <DEDUP_REMOVED lines=13> */
[----:B0-----:R-:W-:-:S04]  /*0390*/  IMAD.WIDE R26, R8, 0x8, R26 ;  /* 0x00000008081a7825 */ /* 0x001fc800078e021a */
[----:B------:R-:W-:-:S04]  /*03a0*/  IMAD.WIDE R20, R9, 0x8, R24 ;  /* 0x0000000809147825 */ /* 0x000fc800078e0218 */
[----:B------:R-:W-:Y:S02]  /*03b0*/  IMAD.WIDE R22, R8, 0x8, R26 ;  /* 0x0000000808167825 */ /* 0x000fe400078e021a */
[----:B------:R-:W4:Y:S04]  /*03c0*/  LDG.E.64 R20, desc[UR6][R20.64] ;  /* 0x0000000614147981 */ /* 0x000f28000c1e1b00 */
[----:B------:R-:W4:Y:S01]  /*03d0*/  LDG.E.64 R22, desc[UR6][R22.64] ;  /* 0x0000000616167981 */ /* 0x000f22000c1e1b00 */
[----:B--2---:R-:W-:-:S03]  /*03e0*/  DFMA R10, R12, R10, R14 ;  /* 0x0000000a0c0a722b */ /* 0x004fc6000000000e */
[----:B------:R-:W2:Y:S04]  /*03f0*/  LDG.E.64 R12, desc[UR6][R26.64] ;  /* 0x000000061a0c7981 */ /* 0x000ea8000c1e1b00 */
[----:B------:R-:W2:Y:S01]  /*0400*/  LDG.E.64 R14, desc[UR6][R24.64] ;  /* 0x00000006180e7981 */ /* 0x000ea2000c1e1b00 */
[----:B------:R-:W-:Y:S01]  /*0410*/  IADD3 R7, PT, PT, R7, 0x8, RZ ;  /* 0x0000000807077810 */ /* 0x000fe20007ffe0ff */
[----:B---3--:R-:W-:-:S03]  /*0420*/  DFMA R10, R16, R18, R10 ;  /* 0x00000012100a722b */ /* 0x008fc6000000000a */
[----:B------:R-:W-:Y:S02]  /*0430*/  ISETP.NE.AND P1, PT, R7, RZ, PT ;  /* 0x000000ff0700720c */ /* 0x000fe40003f25270 */
[----:B------:R-:W-:Y:S02]  /*0440*/  LEA R3, R8, R3, 0x3 ;  /* 0x0000000308037211 */ /* 0x000fe400078e18ff */
[----:B------:R-:W-:Y:S01]  /*0450*/  LEA R6, R9, R6, 0x3 ;  /* 0x0000000609067211 */ /* 0x000fe200078e18ff */
[----:B--2---:R-:W-:-:S08]  /*0460*/  DFMA R10, R12, R14, R10 ;  /* 0x0000000e0c0a722b */ /* 0x004fd0000000000a */
[----:B----4-:R-:W-:Y:S01]  /*0470*/  DFMA R18, R22, R20, R10 ;  /* 0x000000141612722b */ /* 0x010fe2000000000a */
[----:B------:R-:W-:Y:S10]  /*0480*/  @P1 BRA `(.L_x_2) ;  /* 0xfffffffc00441947 */ /* 0x000ff4000383ffff */
.L_x_1:
[----:B------:R-:W-:Y:S05]  /*0490*/  @!P0 BRA `(.L_x_0) ;  /* 0x0000000000e48947 */ /* 0x000fea0003800000 */
[----:B------:R-:W-:Y:S02]  /*04a0*/  ISETP.GE.U32.AND P0, PT, R4, 0x4, PT ;  /* 0x000000040400780c */ /* 0x000fe40003f06070 */
[----:B------:R-:W-:-:S04]  /*04b0*/  LOP3.LUT R3, R2, 0x3, RZ, 0xc0, !PT ;  /* 0x0000000302037812 */ /* 0x000fc800078ec0ff */
[----:B------:R-:W-:-:S07]  /*04c0*/  ISETP.NE.AND P1, PT, R3, RZ, PT ;  /* 0x000000ff0300720c */ /* 0x000fce0003f25270 */
[----:B------:R-:W-:Y:S06]  /*04d0*/  @!P0 BRA `(.L_x_3) ;  /* 0x0000000000648947 */ /* 0x000fec0003800000 */
[----:B------:R-:W0:Y:S01]  /*04e0*/  LDC.64 R24, c[0x0][0x380] ;  /* 0x0000e000ff187b82 */ /* 0x000e220000000a00 */
[C---:B------:R-:W-:Y:S02]  /*04f0*/  IMAD R7, R5.reuse, R8, UR4 ;  /* 0x0000000405077e24 */ /* 0x040fe4000f8e0208 */
[----:B------:R-:W-:-:S05]  /*0500*/  IMAD R13, R5, R9, R0 ;  /* 0x00000009050d7224 */ /* 0x000fca00078e0200 */
[----:B------:R-:W1:Y:S01]  /*0510*/  LDC.64 R10, c[0x0][0x388] ;  /* 0x0000e200ff0a7b82 */ /* 0x000e620000000a00 */
[----:B0-----:R-:W-:-:S05]  /*0520*/  IMAD.WIDE R24, R7, 0x8, R24 ;  /* 0x0000000807187825 */ /* 0x001fca00078e0218 */
[----:B------:R-:W2:Y:S01]  /*0530*/  LDG.E.64 R14, desc[UR6][R24.64] ;  /* 0x00000006180e7981 */ /* 0x000ea2000c1e1b00 */
[----:B-1----:R-:W-:-:S05]  /*0540*/  IMAD.WIDE R10, R13, 0x8, R10 ;  /* 0x000000080d0a7825 */ /* 0x002fca00078e020a */
[----:B------:R-:W2:Y:S01]  /*0550*/  LDG.E.64 R6, desc[UR6][R10.64] ;  /* 0x000000060a067981 */ /* 0x000ea2000c1e1b00 */
[----:B------:R-:W-:-:S04]  /*0560*/  IMAD.WIDE R28, R8, 0x8, R24 ;  /* 0x00000008081c7825 */ /* 0x000fc800078e0218 */
[----:B------:R-:W-:Y:S02]  /*0570*/  IMAD.WIDE R26, R9, 0x8, R10 ;  /* 0x00000008091a7825 */ /* 0x000fe400078e020a */
[----:B------:R0:W3:Y:S04]  /*0580*/  LDG.E.64 R10, desc[UR6][R28.64] ;  /* 0x000000061c0a7981 */ /* 0x0000e8000c1e1b00 */
[----:B------:R1:W3:Y:S01]  /*0590*/  LDG.E.64 R12, desc[UR6][R26.64] ;  /* 0x000000061a0c7981 */ /* 0x0002e2000c1e1b00 */
[----:B0-----:R-:W-:-:S04]  /*05a0*/  IMAD.WIDE R28, R8, 0x8, R28 ;  /* 0x00000008081c7825 */ /* 0x001fc800078e021c */
[----:B-1----:R-:W-:Y:S01]  /*05b0*/  IMAD.WIDE R26, R9, 0x8, R26 ;  /* 0x00000008091a7825 */ /* 0x002fe200078e021a */
[----:B------:R-:W4:Y:S04]  /*05c0*/  LDG.E.64 R16, desc[UR6][R28.64] ;  /* 0x000000061c107981 */ /* 0x000f28000c1e1b00 */
[----:B------:R-:W4:Y:S01]  /*05d0*/  LDG.E.64 R20, desc[UR6][R26.64] ;  /* 0x000000061a147981 */ /* 0x000f22000c1e1b00 */
[----:B------:R-:W-:-:S04]  /*05e0*/  IMAD.WIDE R22, R8, 0x8, R28 ;  /* 0x0000000808167825 */ /* 0x000fc800078e021c */
[----:B------:R-:W-:Y:S02]  /*05f0*/  IMAD.WIDE R24, R9, 0x8, R26 ;  /* 0x0000000809187825 */ /* 0x000fe400078e021a */
[----:B------:R-:W5:Y:S04]  /*0600*/  LDG.E.64 R22, desc[UR6][R22.64] ;  /* 0x0000000616167981 */ /* 0x000f68000c1e1b00 */
[----:B------:R-:W5:Y:S01]  /*0610*/  LDG.E.64 R24, desc[UR6][R24.64] ;  /* 0x0000000618187981 */ /* 0x000f62000c1e1b00 */
[----:B------:R-:W-:Y:S01]  /*0620*/  IADD3 R5, PT, PT, R5, 0x4, RZ ;  /* 0x0000000405057810 */ /* 0x000fe20007ffe0ff */
[----:B--2---:R-:W-:-:S08]  /*0630*/  DFMA R6, R14, R6, R18 ;  /* 0x000000060e06722b */ /* 0x004fd00000000012 */
[----:B---3--:R-:W-:-:S08]  /*0640*/  DFMA R6, R10, R12, R6 ;  /* 0x0000000c0a06722b */ /* 0x008fd00000000006 */
[----:B----4-:R-:W-:-:S08]  /*0650*/  DFMA R6, R16, R20, R6 ;  /* 0x000000141006722b */ /* 0x010fd00000000006 */
[----:B-----5:R-:W-:-:S11]  /*0660*/  DFMA R18, R22, R24, R6 ;  /* 0x000000181612722b */ /* 0x020fd60000000006 */
.L_x_3:
[----:B------:R-:W-:Y:S05]  /*0670*/  @!P1 BRA `(.L_x_0) ;  /* 0x00000000006c9947 */ /* 0x000fea0003800000 */
[----:B------:R-:W0:Y:S01]  /*0680*/  LDC.64 R6, c[0x0][0x380] ;  /* 0x0000e000ff067b82 */ /* 0x000e220000000a00 */
[----:B------:R-:W-:Y:S02]  /*0690*/  ISETP.NE.AND P0, PT, R3, 0x1, PT ;  /* 0x000000010300780c */ /* 0x000fe40003f05270 */
[----:B------:R-:W-:-:S04]  /*06a0*/  LOP3.LUT R2, R2, 0x1, RZ, 0xc0, !PT ;  /* 0x0000000102027812 */ /* 0x000fc800078ec0ff */
[----:B------:R-:W-:Y:S01]  /*06b0*/  ISETP.NE.U32.AND P1, PT, R2, 0x1, PT ;  /* 0x000000010200780c */ /* 0x000fe20003f25070 */
[----:B------:R-:W1:Y:S06]  /*06c0*/  LDC.64 R14, c[0x0][0x388] ;  /* 0x0000e200ff0e7b82 */ /* 0x000e6c0000000a00 */
[C---:B------:R-:W-:Y:S02]  /*06d0*/  @P0 IMAD R17, R5.reuse, R8, UR4 ;  /* 0x0000000405110e24 */ /* 0x040fe4000f8e0208 */
[----:B------:R-:W2:Y:S01]  /*06e0*/  LDC.64 R12, c[0x0][0x380] ;  /* 0x0000e000ff0c7b82 */ /* 0x000ea20000000a00 */
[C---:B------:R-:W-:Y:S01]  /*06f0*/  @P0 IMAD R21, R5.reuse, R9, R0 ;  /* 0x0000000905150224 */ /* 0x040fe200078e0200 */
[----:B------:R-:W-:-:S06]  /*0700*/  @P0 IADD3 R5, PT, PT, R5, 0x2, RZ ;  /* 0x0000000205050810 */ /* 0x000fcc0007ffe0ff */
[----:B------:R-:W3:Y:S01]  /*0710*/  LDC.64 R10, c[0x0][0x388] ;  /* 0x0000e200ff0a7b82 */ /* 0x000ee20000000a00 */
[----:B0-----:R-:W-:-:S05]  /*0720*/  @P0 IMAD.WIDE R16, R17, 0x8, R6 ;  /* 0x0000000811100825 */ /* 0x001fca00078e0206 */
[----:B------:R-:W4:Y:S01]  /*0730*/  @P0 LDG.E.64 R2, desc[UR6][R16.64] ;  /* 0x0000000610020981 */ /* 0x000f22000c1e1b00 */
[----:B-1----:R-:W-:-:S05]  /*0740*/  @P0 IMAD.WIDE R20, R21, 0x8, R14 ;  /* 0x0000000815140825 */ /* 0x002fca00078e020e */
[----:B------:R-:W4:Y:S01]  /*0750*/  @P0 LDG.E.64 R6, desc[UR6][R20.64] ;  /* 0x0000000614060981 */ /* 0x000f22000c1e1b00 */
[----:B------:R-:W-:-:S04]  /*0760*/  @P0 IMAD.WIDE R14, R9, 0x8, R20 ;  /* 0x00000008090e0825 */ /* 0x000fc800078e0214 */
[----:B------:R-:W-:Y:S02]  /*0770*/  @P0 IMAD.WIDE R22, R8, 0x8, R16 ;  /* 0x0000000808160825 */ /* 0x000fe400078e0210 */
[----:B------:R-:W5:Y:S02]  /*0780*/  @P0 LDG.E.64 R14, desc[UR6][R14.64] ;  /* 0x000000060e0e0981 */ /* 0x000f64000c1e1b00 */
[C---:B------:R-:W-:Y:S02]  /*0790*/  @!P1 IMAD R25, R5.reuse, R8, UR4 ;  /* 0x0000000405199e24 */ /* 0x040fe4000f8e0208 */
[----:B------:R-:W-:Y:S02]  /*07a0*/  @!P1 IMAD R27, R5, R9, R0 ;  /* 0x00000009051b9224 */ /* 0x000fe400078e0200 */
[----:B------:R-:W5:Y:S01]  /*07b0*/  @P0 LDG.E.64 R4, desc[UR6][R22.64] ;  /* 0x0000000616040981 */ /* 0x000f62000c1e1b00 */
[----:B--2---:R-:W-:-:S04]  /*07c0*/  @!P1 IMAD.WIDE R12, R25, 0x8, R12 ;  /* 0x00000008190c9825 */ /* 0x004fc800078e020c */
[----:B---3--:R-:W-:Y:S02]  /*07d0*/  @!P1 IMAD.WIDE R10, R27, 0x8, R10 ;  /* 0x000000081b0a9825 */ /* 0x008fe400078e020a */
[----:B------:R-:W2:Y:S04]  /*07e0*/  @!P1 LDG.E.64 R12, desc[UR6][R12.64] ;  /* 0x000000060c0c9981 */ /* 0x000ea8000c1e1b00 */
[----:B------:R-:W2:Y:S01]  /*07f0*/  @!P1 LDG.E.64 R10, desc[UR6][R10.64] ;  /* 0x000000060a0a9981 */ /* 0x000ea2000c1e1b00 */
[----:B----4-:R-:W-:-:S08]  /*0800*/  @P0 DFMA R2, R2, R6, R18 ;  /* 0x000000060202022b */ /* 0x010fd00000000012 */
[----:B-----5:R-:W-:-:S08]  /*0810*/  @P0 DFMA R18, R4, R14, R2 ;  /* 0x0000000e0412022b */ /* 0x020fd00000000002 */
[----:B--2---:R-:W-:-:S11]  /*0820*/  @!P1 DFMA R18, R12, R10, R18 ;  /* 0x0000000a0c12922b */ /* 0x004fd60000000012 */
.L_x_0:
[----:B------:R-:W0:Y:S01]  /*0830*/  LDC.64 R2, c[0x0][0x390] ;  /* 0x0000e400ff027b82 */ /* 0x000e220000000a00 */
[----:B------:R-:W-:-:S04]  /*0840*/  IMAD R9, R9, UR4, R0 ;  /* 0x0000000409097c24 */ /* 0x000fc8000f8e0200 */
[----:B0-----:R-:W-:-:S05]  /*0850*/  IMAD.WIDE R2, R9, 0x8, R2 ;  /* 0x0000000809027825 */ /* 0x001fca00078e0202 */
[----:B------:R-:W-:Y:S01]  /*0860*/  STG.E.64 desc[UR6][R2.64], R18 ;  /* 0x0000001202007986 */ /* 0x000fe2000c101b06 */
[----:B------:R-:W-:Y:S05]  /*0870*/  EXIT ;  /* 0x000000000000794d */ /* 0x000fea0003800000 */
.L_x_4:
[----:B------:R-:W-:-:S00]  /*0880*/  BRA `(.L_x_4) ;  /* 0xfffffffc00fc7947 */ /* 0x000fc0000383ffff */
[----:B------:R-:W-:-:S00]  /*0890*/  NOP ;  /* 0x0000000000007918 */ /* 0x000fc00000000000 */
        /* <DEDUP_REMOVED lines=14> */
.L_x_5:


//--------------------- .nv.shared.reserved.0     --------------------------
	.section	.nv.shared.reserved.0,"aw",@nobits
	.weak		__nv_reservedSMEM_offset_0_alias
	.size		__nv_reservedSMEM_offset_0_alias, 0, 64
	.other		__nv_reservedSMEM_offset_0_alias,@"STO_CUDA_RESERVED_SHARED STV_DEFAULT"
__nv_reservedSMEM_offset_0_alias:
	.zero		0
	.zero		64


//--------------------- .nv.constant0._Z3atbPKdS0_Pdiii --------------------------
	.section	.nv.constant0._Z3atbPKdS0_Pdiii,"a",@progbits
	.sectionflags	@""
	.align	4
.nv.constant0._Z3atbPKdS0_Pdiii:
	.zero		932


//--------------------- SYMBOLS --------------------------

	.type		.nv.reservedSmem.offset0,@object
	.size		.nv.reservedSmem.offset0,0x4
